//
// Generated by NVIDIA NVVM Compiler
//
// Compiler Build ID: CL-36424714
// Cuda compilation tools, release 13.0, V13.0.88
// Based on NVVM 20.0.0
//

.version 9.0
.target sm_100
.address_size 64

	// .globl	mmul_checked

.visible .entry mmul_checked(
	.param .u64 .ptr .align 1 mmul_checked_param_0,
	.param .u64 .ptr .align 1 mmul_checked_param_1,
	.param .u32 mmul_checked_param_2,
	.param .u32 mmul_checked_param_3,
	.param .u32 mmul_checked_param_4,
	.param .u64 .ptr .align 1 mmul_checked_param_5
)
{
	.reg .pred 	%p<13>;
	.reg .b32 	%r<92>;
	.reg .b32 	%f<68>;
	.reg .b64 	%rd<69>;

	ld.param.u64 	%rd4, [mmul_checked_param_0];
	ld.param.u64 	%rd5, [mmul_checked_param_1];
	ld.param.u32 	%r46, [mmul_checked_param_2];
	ld.param.u32 	%r44, [mmul_checked_param_3];
	ld.param.u32 	%r45, [mmul_checked_param_4];
	ld.param.u64 	%rd3, [mmul_checked_param_5];
	cvta.to.global.u64 	%rd1, %rd5;
	cvta.to.global.u64 	%rd2, %rd4;
	mov.u32 	%r47, %ctaid.y;
	mov.u32 	%r48, %ntid.y;
	mov.u32 	%r49, %tid.y;
	mad.lo.s32 	%r1, %r47, %r48, %r49;
	mov.u32 	%r50, %ctaid.x;
	mov.u32 	%r51, %ntid.x;
	mul.lo.s32 	%r2, %r50, %r51;
	mov.u32 	%r3, %tid.x;
	add.s32 	%r4, %r2, %r3;
	setp.ge.s32 	%p1, %r1, %r46;
	setp.ge.s32 	%p2, %r4, %r45;
	or.pred  	%p3, %p1, %p2;
	@%p3 bra 	$L__BB0_14;
	setp.eq.s32 	%p4, %r44, 0;
	mov.f32 	%f67, 0f00000000;
	@%p4 bra 	$L__BB0_13;
	mul.lo.s32 	%r5, %r44, %r1;
	and.b32  	%r6, %r44, 7;
	setp.lt.u32 	%p5, %r44, 8;
	mov.f32 	%f67, 0f00000000;
	mov.b32 	%r90, 0;
	@%p5 bra 	$L__BB0_5;
	and.b32  	%r90, %r44, -8;
	neg.s32 	%r88, %r90;
	add.s32 	%r53, %r3, %r45;
	add.s32 	%r87, %r53, %r2;
	shl.b32 	%r10, %r45, 3;
	shl.b32 	%r54, %r45, 1;
	add.s32 	%r86, %r4, %r54;
	mad.lo.s32 	%r85, %r45, 3, %r4;
	shl.b32 	%r55, %r45, 2;
	add.s32 	%r84, %r4, %r55;
	mad.lo.s32 	%r83, %r45, 5, %r4;
	mad.lo.s32 	%r82, %r45, 6, %r4;
	mad.lo.s32 	%r81, %r45, 7, %r4;
	add.s32 	%r79, %r5, 3;
	mov.f32 	%f67, 0f00000000;
	mov.u32 	%r80, %r4;
$L__BB0_4:
	.pragma "nounroll";
	add.s32 	%r56, %r79, -3;
	mul.wide.u32 	%rd6, %r56, 4;
	add.s64 	%rd7, %rd2, %rd6;
	ld.global.f32 	%f17, [%rd7];
	mul.wide.u32 	%rd8, %r80, 4;
	add.s64 	%rd9, %rd1, %rd8;
	ld.global.f32 	%f18, [%rd9];
	fma.rn.f32 	%f19, %f17, %f18, %f67;
	add.s32 	%r57, %r79, -2;
	mul.wide.u32 	%rd10, %r57, 4;
	add.s64 	%rd11, %rd2, %rd10;
	ld.global.f32 	%f20, [%rd11];
	mul.wide.u32 	%rd12, %r87, 4;
	add.s64 	%rd13, %rd1, %rd12;
	ld.global.f32 	%f21, [%rd13];
	fma.rn.f32 	%f22, %f20, %f21, %f19;
	add.s32 	%r58, %r79, -1;
	mul.wide.u32 	%rd14, %r58, 4;
	add.s64 	%rd15, %rd2, %rd14;
	ld.global.f32 	%f23, [%rd15];
	mul.wide.u32 	%rd16, %r86, 4;
	add.s64 	%rd17, %rd1, %rd16;
	ld.global.f32 	%f24, [%rd17];
	fma.rn.f32 	%f25, %f23, %f24, %f22;
	add.s32 	%r59, %r79, 4;
	mul.wide.u32 	%rd18, %r79, 4;
	add.s64 	%rd19, %rd2, %rd18;
	ld.global.f32 	%f26, [%rd19];
	mul.wide.u32 	%rd20, %r85, 4;
	add.s64 	%rd21, %rd1, %rd20;
	ld.global.f32 	%f27, [%rd21];
	fma.rn.f32 	%f28, %f26, %f27, %f25;
	add.s32 	%r60, %r79, 1;
	mul.wide.u32 	%rd22, %r60, 4;
	add.s64 	%rd23, %rd2, %rd22;
	ld.global.f32 	%f29, [%rd23];
	mul.wide.u32 	%rd24, %r84, 4;
	add.s64 	%rd25, %rd1, %rd24;
	ld.global.f32 	%f30, [%rd25];
	fma.rn.f32 	%f31, %f29, %f30, %f28;
	add.s32 	%r61, %r79, 2;
	mul.wide.u32 	%rd26, %r61, 4;
	add.s64 	%rd27, %rd2, %rd26;
	ld.global.f32 	%f32, [%rd27];
	mul.wide.u32 	%rd28, %r83, 4;
	add.s64 	%rd29, %rd1, %rd28;
	ld.global.f32 	%f33, [%rd29];
	fma.rn.f32 	%f34, %f32, %f33, %f31;
	add.s32 	%r62, %r79, 3;
	mul.wide.u32 	%rd30, %r62, 4;
	add.s64 	%rd31, %rd2, %rd30;
	ld.global.f32 	%f35, [%rd31];
	mul.wide.u32 	%rd32, %r82, 4;
	add.s64 	%rd33, %rd1, %rd32;
	ld.global.f32 	%f36, [%rd33];
	fma.rn.f32 	%f37, %f35, %f36, %f34;
	mul.wide.u32 	%rd34, %r59, 4;
	add.s64 	%rd35, %rd2, %rd34;
	ld.global.f32 	%f38, [%rd35];
	mul.wide.u32 	%rd36, %r81, 4;
	add.s64 	%rd37, %rd1, %rd36;
	ld.global.f32 	%f39, [%rd37];
	fma.rn.f32 	%f67, %f38, %f39, %f37;
	add.s32 	%r88, %r88, 8;
	add.s32 	%r87, %r87, %r10;
	add.s32 	%r86, %r86, %r10;
	add.s32 	%r85, %r85, %r10;
	add.s32 	%r84, %r84, %r10;
	add.s32 	%r83, %r83, %r10;
	add.s32 	%r82, %r82, %r10;
	add.s32 	%r81, %r81, %r10;
	add.s32 	%r80, %r80, %r10;
	add.s32 	%r79, %r79, 8;
	setp.ne.s32 	%p6, %r88, 0;
	@%p6 bra 	$L__BB0_4;
$L__BB0_5:
	setp.eq.s32 	%p7, %r6, 0;
	@%p7 bra 	$L__BB0_13;
	and.b32  	%r39, %r44, 3;
	setp.lt.u32 	%p8, %r6, 4;
	@%p8 bra 	$L__BB0_8;
	add.s32 	%r63, %r90, %r5;
	mul.wide.u32 	%rd38, %r63, 4;
	add.s64 	%rd39, %rd2, %rd38;
	ld.global.f32 	%f41, [%rd39];
	mad.lo.s32 	%r64, %r90, %r45, %r4;
	mul.wide.u32 	%rd40, %r64, 4;
	add.s64 	%rd41, %rd1, %rd40;
	ld.global.f32 	%f42, [%rd41];
	fma.rn.f32 	%f43, %f41, %f42, %f67;
	add.s32 	%r65, %r63, 1;
	mul.wide.u32 	%rd42, %r65, 4;
	add.s64 	%rd43, %rd2, %rd42;
	ld.global.f32 	%f44, [%rd43];
	add.s32 	%r66, %r64, %r45;
	mul.wide.u32 	%rd44, %r66, 4;
	add.s64 	%rd45, %rd1, %rd44;
	ld.global.f32 	%f45, [%rd45];
	fma.rn.f32 	%f46, %f44, %f45, %f43;
	add.s32 	%r67, %r63, 2;
	mul.wide.u32 	%rd46, %r67, 4;
	add.s64 	%rd47, %rd2, %rd46;
	ld.global.f32 	%f47, [%rd47];
	add.s32 	%r68, %r66, %r45;
	mul.wide.u32 	%rd48, %r68, 4;
	add.s64 	%rd49, %rd1, %rd48;
	ld.global.f32 	%f48, [%rd49];
	fma.rn.f32 	%f49, %f47, %f48, %f46;
	add.s32 	%r69, %r63, 3;
	mul.wide.u32 	%rd50, %r69, 4;
	add.s64 	%rd51, %rd2, %rd50;
	ld.global.f32 	%f50, [%rd51];
	add.s32 	%r70, %r68, %r45;
	mul.wide.u32 	%rd52, %r70, 4;
	add.s64 	%rd53, %rd1, %rd52;
	ld.global.f32 	%f51, [%rd53];
	fma.rn.f32 	%f67, %f50, %f51, %f49;
	add.s32 	%r90, %r90, 4;
$L__BB0_8:
	setp.eq.s32 	%p9, %r39, 0;
	@%p9 bra 	$L__BB0_13;
	setp.eq.s32 	%p10, %r39, 1;
	@%p10 bra 	$L__BB0_11;
	add.s32 	%r71, %r90, %r5;
	mul.wide.u32 	%rd54, %r71, 4;
	add.s64 	%rd55, %rd2, %rd54;
	ld.global.f32 	%f53, [%rd55];
	mad.lo.s32 	%r72, %r90, %r45, %r4;
	mul.wide.u32 	%rd56, %r72, 4;
	add.s64 	%rd57, %rd1, %rd56;
	ld.global.f32 	%f54, [%rd57];
	fma.rn.f32 	%f55, %f53, %f54, %f67;
	add.s32 	%r73, %r71, 1;
	mul.wide.u32 	%rd58, %r73, 4;
	add.s64 	%rd59, %rd2, %rd58;
	ld.global.f32 	%f56, [%rd59];
	add.s32 	%r74, %r72, %r45;
	mul.wide.u32 	%rd60, %r74, 4;
	add.s64 	%rd61, %rd1, %rd60;
	ld.global.f32 	%f57, [%rd61];
	fma.rn.f32 	%f67, %f56, %f57, %f55;
	add.s32 	%r90, %r90, 2;
$L__BB0_11:
	and.b32  	%r75, %r44, 1;
	setp.eq.b32 	%p11, %r75, 1;
	not.pred 	%p12, %p11;
	@%p12 bra 	$L__BB0_13;
	add.s32 	%r76, %r90, %r5;
	mul.wide.u32 	%rd62, %r76, 4;
	add.s64 	%rd63, %rd2, %rd62;
	ld.global.f32 	%f58, [%rd63];
	mad.lo.s32 	%r77, %r90, %r45, %r4;
	mul.wide.u32 	%rd64, %r77, 4;
	add.s64 	%rd65, %rd1, %rd64;
	ld.global.f32 	%f59, [%rd65];
	fma.rn.f32 	%f67, %f58, %f59, %f67;
$L__BB0_13:
	mad.lo.s32 	%r78, %r45, %r1, %r4;
	cvta.to.global.u64 	%rd66, %rd3;
	mul.wide.s32 	%rd67, %r78, 4;
	add.s64 	%rd68, %rd66, %rd67;
	st.global.f32 	[%rd68], %f67;
$L__BB0_14:
	ret;

}


// ===== COMPILED SASS (sm_100) =====

	.target	sm_100

	.elftype	@"ET_EXEC"


//--------------------- .note.nv.tkinfo           --------------------------
	.section	.note.nv.tkinfo,"",@"SHT_NOTE"
	.sectionflags	@"SHF_NOTE_NV_TKINFO"
	.tkinfo
        /*0018*/ 	.word	0x00000002
        /*0030*/ 	.string	""
        /*0030*/ 	.string	"ptxas"
        /*0030*/ 	.string	"Cuda compilation tools, release 13.0, V13.0.88"
        /*0030*/ 	.string	"Build cuda_13.0.r13.0/compiler.36424714_0"
        /*0030*/ 	.string	"-arch sm_100 -m 64 "



//--------------------- .note.nv.cuinfo           --------------------------
	.section	.note.nv.cuinfo,"",@"SHT_NOTE"
	.sectionflags	@"SHF_NOTE_NV_CUINFO"
        /*0018*/ 	.short	0x0002
        /*001a*/ 	.short	0x0064
        /*001c*/ 	.short	0x0082
	.zero		2


//--------------------- .nv.info                  --------------------------
	.section	.nv.info,"",@"SHT_CUDA_INFO"
	.align	4


	//----- nvinfo : EIATTR_REGCOUNT
	.align		4
        /*0000*/ 	.byte	0x04, 0x2f
        /*0002*/ 	.short	(.L_1 - .L_0)
	.align		4
.L_0:
        /*0004*/ 	.word	index@(mmul_checked)
        /*0008*/ 	.word	0x00000020


	//----- nvinfo : EIATTR_FRAME_SIZE
	.align		4
.L_1:
        /*000c*/ 	.byte	0x04, 0x11
        /*000e*/ 	.short	(.L_3 - .L_2)
	.align		4
.L_2:
        /*0010*/ 	.word	index@(mmul_checked)
        /*0014*/ 	.word	0x00000000


	//----- nvinfo : EIATTR_MIN_STACK_SIZE
	.align		4
.L_3:
        /*0018*/ 	.byte	0x04, 0x12
        /*001a*/ 	.short	(.L_5 - .L_4)
	.align		4
.L_4:
        /*001c*/ 	.word	index@(mmul_checked)
        /*0020*/ 	.word	0x00000000
.L_5:


//--------------------- .nv.compat                --------------------------
	.section	.nv.compat,"",@"SHT_CUDA_COMPAT_INFO"
	.align	4
        /*0000*/ 	.byte	0x02, 0x09, 0x00, 0x00, 0x02, 0x02, 0x01, 0x00, 0x02, 0x05, 0x05, 0x00, 0x03, 0x07, 0x01, 0x01
        /*0010*/ 	.byte	0x02, 0x03, 0x00, 0x00, 0x02, 0x06, 0x01, 0x00, 0x04, 0x0b, 0x08, 0x00, 0x09, 0x00, 0x00, 0x00
        /*0020*/ 	.byte	0x00, 0x00, 0x00, 0x00


//--------------------- .nv.info.mmul_checked     --------------------------
	.section	.nv.info.mmul_checked,"",@"SHT_CUDA_INFO"
	.sectionflags	@""
	.align	4


	//----- nvinfo : EIATTR_CUDA_API_VERSION
	.align		4
        /*0000*/ 	.byte	0x04, 0x37
        /*0002*/ 	.short	(.L_7 - .L_6)
.L_6:
        /*0004*/ 	.word	0x00000082


	//----- nvinfo : EIATTR_KPARAM_INFO
	.align		4
.L_7:
        /*0008*/ 	.byte	0x04, 0x17
        /*000a*/ 	.short	(.L_9 - .L_8)
.L_8:
        /*000c*/ 	.word	0x00000000
        /*0010*/ 	.short	0x0005
        /*0012*/ 	.short	0x0020
        /*0014*/ 	.byte	0x00, 0xf5, 0x21, 0x00


	//----- nvinfo : EIATTR_KPARAM_INFO
	.align		4
.L_9:
        /*0018*/ 	.byte	0x04, 0x17
        /*001a*/ 	.short	(.L_11 - .L_10)
.L_10:
        /*001c*/ 	.word	0x00000000
        /*0020*/ 	.short	0x0004
        /*0022*/ 	.short	0x0018
        /*0024*/ 	.byte	0x00, 0xf0, 0x11, 0x00


	//----- nvinfo : EIATTR_KPARAM_INFO
	.align		4
.L_11:
        /*0028*/ 	.byte	0x04, 0x17
        /*002a*/ 	.short	(.L_13 - .L_12)
.L_12:
        /*002c*/ 	.word	0x00000000
        /*0030*/ 	.short	0x0003
        /*0032*/ 	.short	0x0014
        /*0034*/ 	.byte	0x00, 0xf0, 0x11, 0x00


	//----- nvinfo : EIATTR_KPARAM_INFO
	.align		4
.L_13:
        /*0038*/ 	.byte	0x04, 0x17
        /*003a*/ 	.short	(.L_15 - .L_14)
.L_14:
        /*003c*/ 	.word	0x00000000
        /*0040*/ 	.short	0x0002
        /*0042*/ 	.short	0x0010
        /*0044*/ 	.byte	0x00, 0xf0, 0x11, 0x00


	//----- nvinfo : EIATTR_KPARAM_INFO
	.align		4
.L_15:
        /*0048*/ 	.byte	0x04, 0x17
        /*004a*/ 	.short	(.L_17 - .L_16)
.L_16:
        /*004c*/ 	.word	0x00000000
        /*0050*/ 	.short	0x0001
        /*0052*/ 	.short	0x0008
        /*0054*/ 	.byte	0x00, 0xf5, 0x21, 0x00


	//----- nvinfo : EIATTR_KPARAM_INFO
	.align		4
.L_17:
        /*0058*/ 	.byte	0x04, 0x17
        /*005a*/ 	.short	(.L_19 - .L_18)
.L_18:
        /*005c*/ 	.word	0x00000000
        /*0060*/ 	.short	0x0000
        /*0062*/ 	.short	0x0000
        /*0064*/ 	.byte	0x00, 0xf5, 0x21, 0x00


	//----- nvinfo : EIATTR_SPARSE_MMA_MASK
	.align		4
.L_19:
        /*0068*/ 	.byte	0x03, 0x50
        /*006a*/ 	.short	0x0000


	//----- nvinfo : EIATTR_MAXREG_COUNT
	.align		4
        /*006c*/ 	.byte	0x03, 0x1b
        /*006e*/ 	.short	0x00ff


	//----- nvinfo : EIATTR_MERCURY_ISA_VERSION
	.align		4
        /*0070*/ 	.byte	0x03, 0x5f
        /*0072*/ 	.short	0x0101


	//----- nvinfo : EIATTR_VRC_CTA_INIT_COUNT
	.align		4
        /*0074*/ 	.byte	0x02, 0x4a
	.zero		1
	.zero		1


	//----- nvinfo : EIATTR_EXIT_INSTR_OFFSETS
	.align		4
        /*0078*/ 	.byte	0x04, 0x1c
        /*007a*/ 	.short	(.L_21 - .L_20)


	//   ....[0]....
.L_20:
        /*007c*/ 	.word	0x000000e0


	//   ....[1]....
        /*0080*/ 	.word	0x00000a90


	//----- nvinfo : EIATTR_CBANK_PARAM_SIZE
	.align		4
.L_21:
        /*0084*/ 	.byte	0x03, 0x19
        /*0086*/ 	.short	0x0028


	//----- nvinfo : EIATTR_PARAM_CBANK
	.align		4
        /*0088*/ 	.byte	0x04, 0x0a
        /*008a*/ 	.short	(.L_23 - .L_22)
	.align		4
.L_22:
        /*008c*/ 	.word	index@(.nv.constant0.mmul_checked)
        /*0090*/ 	.short	0x0380
        /*0092*/ 	.short	0x0028


	//----- nvinfo : EIATTR_SW_WAR
	.align		4
.L_23:
        /*0094*/ 	.byte	0x04, 0x36
        /*0096*/ 	.short	(.L_25 - .L_24)
.L_24:
        /*0098*/ 	.word	0x00000008
.L_25:


//--------------------- .nv.callgraph             --------------------------
	.section	.nv.callgraph,"",@"SHT_CUDA_CALLGRAPH"
	.align	4
	.sectionentsize	8
	.align		4
        /*0000*/ 	.word	0x00000000
	.align		4
        /*0004*/ 	.word	0xffffffff
	.align		4
        /*0008*/ 	.word	0x00000000
	.align		4
        /*000c*/ 	.word	0xfffffffe
	.align		4
        /*0010*/ 	.word	0x00000000
	.align		4
        /*0014*/ 	.word	0xfffffffd
	.align		4
        /*0018*/ 	.word	0x00000000
	.align		4
        /*001c*/ 	.word	0xfffffffc


//--------------------- .text.mmul_checked        --------------------------
	.section	.text.mmul_checked,"ax",@progbits
	.align	128
        .global         mmul_checked
        .type           mmul_checked,@function
        .size           mmul_checked,(.L_x_5 - mmul_checked)
        .other          mmul_checked,@"STO_CUDA_ENTRY STV_DEFAULT"
mmul_checked:
.text.mmul_checked:
[----:B------:R-:W-:Y:S01]  /*0000*/  LDC R1, c[0x0][0x37c] ;  /* 0x0000df00ff017b82 */ /* 0x000fe20000000800 */
[----:B------:R-:W0:Y:S07]  /*0010*/  S2R R7, SR_TID.X ;  /* 0x0000000000077919 */ /* 0x000e2e0000002100 */
[----:B------:R-:W1:Y:S01]  /*0020*/  S2UR UR4, SR_CTAID.X ;  /* 0x00000000000479c3 */ /* 0x000e620000002500 */
[----:B------:R-:W2:Y:S01]  /*0030*/  LDCU UR7, c[0x0][0x390] ;  /* 0x00007200ff0777ac */ /* 0x000ea20008000800 */
[----:B------:R-:W3:Y:S06]  /*0040*/  S2R R5, SR_TID.Y ;  /* 0x0000000000057919 */ /* 0x000eec0000002200 */
[----:B------:R-:W3:Y:S01]  /*0050*/  LDC R2, c[0x0][0x364] ;  /* 0x0000d900ff027b82 */ /* 0x000ee20000000800 */
[----:B------:R-:W1:Y:S07]  /*0060*/  LDCU UR5, c[0x0][0x360] ;  /* 0x00006c00ff0577ac */ /* 0x000e6e0008000800 */
[----:B------:R-:W3:Y:S08]  /*0070*/  S2UR UR6, SR_CTAID.Y ;  /* 0x00000000000679c3 */ /* 0x000ef00000002600 */
[----:B------:R-:W4:Y:S01]  /*0080*/  LDC R0, c[0x0][0x398] ;  /* 0x0000e600ff007b82 */ /* 0x000f220000000800 */
[----:B-1----:R-:W-:-:S06]  /*0090*/  UIMAD UR4, UR4, UR5, URZ ;  /* 0x00000005040472a4 */ /* 0x002fcc000f8e02ff */
[----:B0-----:R-:W-:Y:S01]  /*00a0*/  IADD3 R3, PT, PT, R7, UR4, RZ ;  /* 0x0000000407037c10 */ /* 0x001fe2000fffe0ff */
[----:B---3--:R-:W-:-:S03]  /*00b0*/  IMAD R2, R2, UR6, R5 ;  /* 0x0000000602027c24 */ /* 0x008fc6000f8e0205 */
[----:B----4-:R-:W-:-:S04]  /*00c0*/  ISETP.GE.AND P0, PT, R3, R0, PT ;  /* 0x000000000300720c */ /* 0x010fc80003f06270 */
[----:B--2---:R-:W-:-:S13]  /*00d0*/  ISETP.GE.OR P0, PT, R2, UR7, P0 ;  /* 0x0000000702007c0c */ /* 0x004fda0008706670 */
[----:B------:R-:W-:Y:S05]  /*00e0*/  @P0 EXIT ;  /* 0x000000000000094d */ /* 0x000fea0003800000 */
[----:B------:R-:W0:Y:S01]  /*00f0*/  LDC R5, c[0x0][0x394] ;  /* 0x0000e500ff057b82 */ /* 0x000e220000000800 */
[----:B------:R-:W1:Y:S01]  /*0100*/  LDCU.64 UR6, c[0x0][0x358] ;  /* 0x00006b00ff0677ac */ /* 0x000e620008000a00 */
[----:B------:R-:W-:Y:S01]  /*0110*/  HFMA2 R12, -RZ, RZ, 0, 0 ;  /* 0x00000000ff0c7431 */ /* 0x000fe200000001ff */
[----:B0-----:R-:W-:-:S13]  /*0120*/  ISETP.NE.AND P0, PT, R5, RZ, PT ;  /* 0x000000ff0500720c */ /* 0x001fda0003f05270 */
[----:B-1----:R-:W-:Y:S05]  /*0130*/  @!P0 BRA `(.L_x_0) ;  /* 0x0000000800448947 */ /* 0x002fea0003800000 */
[C---:B------:R-:W-:Y:S02]  /*0140*/  ISETP.GE.U32.AND P1, PT, R5.reuse, 0x8, PT ;  /* 0x000000080500780c */ /* 0x040fe40003f26070 */
[----:B------:R-:W-:Y:S02]  /*0150*/  LOP3.LUT R4, R5, 0x7, RZ, 0xc0, !PT ;  /* 0x0000000705047812 */ /* 0x000fe400078ec0ff */
[----:B------:R-:W-:Y:S02]  /*0160*/  MOV R12, RZ ;  /* 0x000000ff000c7202 */ /* 0x000fe40000000f00 */
[----:B------:R-:W-:Y:S02]  /*0170*/  ISETP.NE.AND P0, PT, R4, RZ, PT ;  /* 0x000000ff0400720c */ /* 0x000fe40003f05270 */
[----:B------:R-:W-:-:S05]  /*0180*/  MOV R6, RZ ;  /* 0x000000ff00067202 */ /* 0x000fca0000000f00 */
[----:B------:R-:W-:Y:S06]  /*0190*/  @!P1 BRA `(.L_x_1) ;  /* 0x0000000400249947 */ /* 0x000fec0003800000 */
[----:B------:R-:W-:Y:S01]  /*01a0*/  LOP3.LUT R6, R5, 0xfffffff8, RZ, 0xc0, !PT ;  /* 0xfffffff805067812 */ /* 0x000fe200078ec0ff */
[C---:B------:R-:W-:Y:S01]  /*01b0*/  IMAD R11, R0.reuse, 0x3, R3 ;  /* 0x00000003000b7824 */ /* 0x040fe200078e0203 */
[C---:B------:R-:W-:Y:S01]  /*01c0*/  IADD3 R7, PT, PT, R0.reuse, UR4, R7 ;  /* 0x0000000400077c10 */ /* 0x040fe2000fffe007 */
[C-C-:B------:R-:W-:Y:S01]  /*01d0*/  IMAD R15, R0.reuse, 0x5, R3.reuse ;  /* 0x00000005000f7824 */ /* 0x140fe200078e0203 */
[CC--:B------:R-:W-:Y:S01]  /*01e0*/  LEA R9, R0.reuse, R3.reuse, 0x1 ;  /* 0x0000000300097211 */ /* 0x0c0fe200078e08ff */
[C-C-:B------:R-:W-:Y:S01]  /*01f0*/  IMAD R25, R0.reuse, 0x6, R3.reuse ;  /* 0x0000000600197824 */ /* 0x140fe200078e0203 */
[C---:B------:R-:W-:Y:S01]  /*0200*/  LEA R13, R0.reuse, R3, 0x2 ;  /* 0x00000003000d7211 */ /* 0x040fe200078e10ff */
[----:B------:R-:W-:Y:S01]  /*0210*/  IMAD R27, R0, 0x7, R3 ;  /* 0x00000007001b7824 */ /* 0x000fe200078e0203 */
[----:B------:R-:W-:Y:S01]  /*0220*/  MOV R12, RZ ;  /* 0x000000ff000c7202 */ /* 0x000fe20000000f00 */
[----:B------:R-:W-:Y:S01]  /*0230*/  IMAD R8, R2, R5, 0x3 ;  /* 0x0000000302087424 */ /* 0x000fe200078e0205 */
[----:B------:R-:W-:-:S02]  /*0240*/  MOV R29, R3 ;  /* 0x00000003001d7202 */ /* 0x000fc40000000f00 */
[----:B------:R-:W-:-:S07]  /*0250*/  IADD3 R10, PT, PT, -R6, RZ, RZ ;  /* 0x000000ff060a7210 */ /* 0x000fce0007ffe1ff */
.L_x_2:
[----:B------:R-:W0:Y:S01]  /*0260*/  LDC.64 R20, c[0x0][0x380] ;  /* 0x0000e000ff147b82 */ /* 0x000e220000000a00 */
[----:B------:R-:W-:-:S07]  /*0270*/  IADD3 R23, PT, PT, R8, -0x3, RZ ;  /* 0xfffffffd08177810 */ /* 0x000fce0007ffe0ff */
[----:B------:R-:W1:Y:S01]  /*0280*/  LDC.64 R16, c[0x0][0x388] ;  /* 0x0000e200ff107b82 */ /* 0x000e620000000a00 */
[----:B0-----:R-:W-:-:S06]  /*0290*/  IMAD.WIDE.U32 R22, R23, 0x4, R20 ;  /* 0x0000000417167825 */ /* 0x001fcc00078e0014 */
[----:B------:R-:W2:Y:S01]  /*02a0*/  LDG.E R23, desc[UR6][R22.64] ;  /* 0x0000000616177981 */ /* 0x000ea2000c1e1900 */
[----:B-1----:R-:W-:-:S06]  /*02b0*/  IMAD.WIDE.U32 R18, R29, 0x4, R16 ;  /* 0x000000041d127825 */ /* 0x002fcc00078e0010 */
[----:B------:R-:W2:Y:S01]  /*02c0*/  LDG.E R18, desc[UR6][R18.64] ;  /* 0x0000000612127981 */ /* 0x000ea2000c1e1900 */
[C---:B------:R-:W-:Y:S02]  /*02d0*/  IADD3 R14, PT, PT, R8.reuse, -0x2, RZ ;  /* 0xfffffffe080e7810 */ /* 0x040fe40007ffe0ff */
[----:B------:R-:W-:Y:S01]  /*02e0*/  IADD3 R24, PT, PT, R8, -0x1, RZ ;  /* 0xffffffff08187810 */ /* 0x000fe20007ffe0ff */
[----:B--2---:R-:W-:Y:S02]  /*02f0*/  FFMA R12, R23, R18, R12 ;  /* 0x00000012170c7223 */ /* 0x004fe4000000000c */
[----:B------:R-:W-:-:S04]  /*0300*/  IMAD.WIDE.U32 R18, R14, 0x4, R20 ;  /* 0x000000040e127825 */ /* 0x000fc800078e0014 */
[----:B------:R-:W-:Y:S01]  /*0310*/  IMAD.WIDE.U32 R22, R7, 0x4, R16 ;  /* 0x0000000407167825 */ /* 0x000fe200078e0010 */
[----:B------:R0:W2:Y:S04]  /*0320*/  LDG.E R14, desc[UR6][R18.64] ;  /* 0x00000006120e7981 */ /* 0x0000a8000c1e1900 */
[----:B------:R1:W2:Y:S01]  /*0330*/  LDG.E R26, desc[UR6][R22.64] ;  /* 0x00000006161a7981 */ /* 0x0002a2000c1e1900 */
[----:B0-----:R-:W-:-:S04]  /*0340*/  IMAD.WIDE.U32 R18, R24, 0x4, R20 ;  /* 0x0000000418127825 */ /* 0x001fc800078e0014 */
[----:B-1----:R-:W-:Y:S01]  /*0350*/  IMAD.WIDE.U32 R22, R9, 0x4, R16 ;  /* 0x0000000409167825 */ /* 0x002fe200078e0010 */
[----:B------:R0:W3:Y:S04]  /*0360*/  LDG.E R24, desc[UR6][R18.64] ;  /* 0x0000000612187981 */ /* 0x0000e8000c1e1900 */
[----:B------:R1:W3:Y:S01]  /*0370*/  LDG.E R28, desc[UR6][R22.64] ;  /* 0x00000006161c7981 */ /* 0x0002e2000c1e1900 */
[----:B0-----:R-:W-:-:S04]  /*0380*/  IMAD.WIDE.U32 R18, R8, 0x4, R20 ;  /* 0x0000000408127825 */ /* 0x001fc800078e0014 */
[----:B-1----:R-:W-:-:S04]  /*0390*/  IMAD.WIDE.U32 R22, R11, 0x4, R16 ;  /* 0x000000040b167825 */ /* 0x002fc800078e0010 */
[----:B--2---:R-:W-:Y:S02]  /*03a0*/  FFMA R12, R14, R26, R12 ;  /* 0x0000001a0e0c7223 */ /* 0x004fe4000000000c */
[----:B------:R-:W2:Y:S04]  /*03b0*/  LDG.E R14, desc[UR6][R18.64] ;  /* 0x00000006120e7981 */ /* 0x000ea8000c1e1900 */
[----:B------:R0:W2:Y:S01]  /*03c0*/  LDG.E R26, desc[UR6][R22.64] ;  /* 0x00000006161a7981 */ /* 0x0000a2000c1e1900 */
[----:B---3--:R-:W-:Y:S01]  /*03d0*/  FFMA R12, R24, R28, R12 ;  /* 0x0000001c180c7223 */ /* 0x008fe2000000000c */
[----:B------:R-:W-:Y:S01]  /*03e0*/  IADD3 R24, PT, PT, R8, 0x1, RZ ;  /* 0x0000000108187810 */ /* 0x000fe20007ffe0ff */
[----:B0-----:R-:W-:-:S04]  /*03f0*/  IMAD.WIDE.U32 R22, R13, 0x4, R16 ;  /* 0x000000040d167825 */ /* 0x001fc800078e0010 */
[----:B------:R-:W-:Y:S01]  /*0400*/  IMAD.WIDE.U32 R18, R24, 0x4, R20 ;  /* 0x0000000418127825 */ /* 0x000fe200078e0014 */
[----:B------:R-:W3:Y:S04]  /*0410*/  LDG.E R28, desc[UR6][R22.64] ;  /* 0x00000006161c7981 */ /* 0x000ee8000c1e1900 */
[----:B------:R0:W3:Y:S01]  /*0420*/  LDG.E R24, desc[UR6][R18.64] ;  /* 0x0000000612187981 */ /* 0x0000e2000c1e1900 */
[----:B--2---:R-:W-:Y:S01]  /*0430*/  FFMA R12, R14, R26, R12 ;  /* 0x0000001a0e0c7223 */ /* 0x004fe2000000000c */
[C---:B------:R-:W-:Y:S02]  /*0440*/  IADD3 R26, PT, PT, R8.reuse, 0x3, RZ ;  /* 0x00000003081a7810 */ /* 0x040fe40007ffe0ff */
[----:B------:R-:W-:-:S03]  /*0450*/  IADD3 R14, PT, PT, R8, 0x2, RZ ;  /* 0x00000002080e7810 */ /* 0x000fc60007ffe0ff */
[----:B0-----:R-:W-:Y:S01]  /*0460*/  IMAD.WIDE.U32 R18, R26, 0x4, R20 ;  /* 0x000000041a127825 */ /* 0x001fe200078e0014 */
[----:B------:R-:W-:-:S03]  /*0470*/  IADD3 R26, PT, PT, R8, 0x4, RZ ;  /* 0x00000004081a7810 */ /* 0x000fc60007ffe0ff */
[--C-:B------:R-:W-:Y:S02]  /*0480*/  IMAD.WIDE.U32 R22, R14, 0x4, R20.reuse ;  /* 0x000000040e167825 */ /* 0x100fe400078e0014 */
[----:B------:R0:W2:Y:S02]  /*0490*/  LDG.E R14, desc[UR6][R18.64] ;  /* 0x00000006120e7981 */ /* 0x0000a4000c1e1900 */
[----:B------:R-:W-:-:S04]  /*04a0*/  IMAD.WIDE.U32 R20, R26, 0x4, R20 ;  /* 0x000000041a147825 */ /* 0x000fc800078e0014 */
[----:B---3--:R-:W-:Y:S02]  /*04b0*/  FFMA R12, R24, R28, R12 ;  /* 0x0000001c180c7223 */ /* 0x008fe4000000000c */
[----:B------:R-:W3:Y:S01]  /*04c0*/  LDG.E R21, desc[UR6][R20.64] ;  /* 0x0000000614157981 */ /* 0x000ee2000c1e1900 */
[----:B0-----:R-:W-:-:S03]  /*04d0*/  IMAD.WIDE.U32 R18, R15, 0x4, R16 ;  /* 0x000000040f127825 */ /* 0x001fc600078e0010 */
[----:B------:R0:W4:Y:S04]  /*04e0*/  LDG.E R24, desc[UR6][R22.64] ;  /* 0x0000000616187981 */ /* 0x000128000c1e1900 */
[----:B------:R-:W4:Y:S01]  /*04f0*/  LDG.E R26, desc[UR6][R18.64] ;  /* 0x00000006121a7981 */ /* 0x000f22000c1e1900 */
[----:B0-----:R-:W-:-:S04]  /*0500*/  IMAD.WIDE.U32 R22, R25, 0x4, R16 ;  /* 0x0000000419167825 */ /* 0x001fc800078e0010 */
[----:B------:R-:W-:Y:S01]  /*0510*/  IMAD.WIDE.U32 R16, R27, 0x4, R16 ;  /* 0x000000041b107825 */ /* 0x000fe200078e0010 */
[----:B------:R-:W2:Y:S05]  /*0520*/  LDG.E R28, desc[UR6][R22.64] ;  /* 0x00000006161c7981 */ /* 0x000eaa000c1e1900 */
[----:B------:R-:W3:Y:S01]  /*0530*/  LDG.E R16, desc[UR6][R16.64] ;  /* 0x0000000610107981 */ /* 0x000ee2000c1e1900 */
[----:B------:R-:W-:-:S04]  /*0540*/  IADD3 R10, PT, PT, R10, 0x8, RZ ;  /* 0x000000080a0a7810 */ /* 0x000fc80007ffe0ff */
[----:B------:R-:W-:Y:S02]  /*0550*/  ISETP.NE.AND P1, PT, R10, RZ, PT ;  /* 0x000000ff0a00720c */ /* 0x000fe40003f25270 */
[----:B------:R-:W-:Y:S02]  /*0560*/  IADD3 R8, PT, PT, R8, 0x8, RZ ;  /* 0x0000000808087810 */ /* 0x000fe40007ffe0ff */
[C---:B------:R-:W-:Y:S02]  /*0570*/  LEA R7, R0.reuse, R7, 0x3 ;  /* 0x0000000700077211 */ /* 0x040fe400078e18ff */
[C---:B------:R-:W-:Y:S02]  /*0580*/  LEA R9, R0.reuse, R9, 0x3 ;  /* 0x0000000900097211 */ /* 0x040fe400078e18ff */
[C---:B------:R-:W-:Y:S02]  /*0590*/  LEA R11, R0.reuse, R11, 0x3 ;  /* 0x0000000b000b7211 */ /* 0x040fe400078e18ff */
[----:B------:R-:W-:-:S02]  /*05a0*/  LEA R13, R0, R13, 0x3 ;  /* 0x0000000d000d7211 */ /* 0x000fc400078e18ff */
[C---:B------:R-:W-:Y:S02]  /*05b0*/  LEA R15, R0.reuse, R15, 0x3 ;  /* 0x0000000f000f7211 */ /* 0x040fe400078e18ff */
[C---:B------:R-:W-:Y:S02]  /*05c0*/  LEA R25, R0.reuse, R25, 0x3 ;  /* 0x0000001900197211 */ /* 0x040fe400078e18ff */
[C---:B------:R-:W-:Y:S02]  /*05d0*/  LEA R27, R0.reuse, R27, 0x3 ;  /* 0x0000001b001b7211 */ /* 0x040fe400078e18ff */
[----:B------:R-:W-:Y:S01]  /*05e0*/  LEA R29, R0, R29, 0x3 ;  /* 0x0000001d001d7211 */ /* 0x000fe200078e18ff */
[----:B----4-:R-:W-:-:S04]  /*05f0*/  FFMA R12, R24, R26, R12 ;  /* 0x0000001a180c7223 */ /* 0x010fc8000000000c */
[----:B--2---:R-:W-:-:S04]  /*0600*/  FFMA R12, R14, R28, R12 ;  /* 0x0000001c0e0c7223 */ /* 0x004fc8000000000c */
[----:B---3--:R-:W-:Y:S01]  /*0610*/  FFMA R12, R21, R16, R12 ;  /* 0x00000010150c7223 */ /* 0x008fe2000000000c */
[----:B------:R-:W-:Y:S06]  /*0620*/  @P1 BRA `(.L_x_2) ;  /* 0xfffffffc000c1947 */ /* 0x000fec000383ffff */
.L_x_1:
[----:B------:R-:W-:Y:S05]  /*0630*/  @!P0 BRA `(.L_x_0) ;  /* 0x0000000400048947 */ /* 0x000fea0003800000 */
[----:B------:R-:W-:Y:S02]  /*0640*/  ISETP.GE.U32.AND P0, PT, R4, 0x4, PT ;  /* 0x000000040400780c */ /* 0x000fe40003f06070 */
[----:B------:R-:W-:-:S04]  /*0650*/  LOP3.LUT R13, R5, 0x3, RZ, 0xc0, !PT ;  /* 0x00000003050d7812 */ /* 0x000fc800078ec0ff */
[----:B------:R-:W-:-:S07]  /*0660*/  ISETP.NE.AND P1, PT, R13, RZ, PT ;  /* 0x000000ff0d00720c */ /* 0x000fce0003f25270 */
[----:B------:R-:W-:Y:S06]  /*0670*/  @!P0 BRA `(.L_x_3) ;  /* 0x00000000007c8947 */ /* 0x000fec0003800000 */
[----:B------:R-:W0:Y:S01]  /*0680*/  LDC.64 R8, c[0x0][0x388] ;  /* 0x0000e200ff087b82 */ /* 0x000e220000000a00 */
[----:B------:R-:W-:Y:S02]  /*0690*/  IMAD R15, R2, R5, R6 ;  /* 0x00000005020f7224 */ /* 0x000fe400078e0206 */
[----:B------:R-:W-:-:S03]  /*06a0*/  IMAD R17, R6, R0, R3 ;  /* 0x0000000006117224 */ /* 0x000fc600078e0203 */
[C---:B------:R-:W-:Y:S02]  /*06b0*/  IADD3 R23, PT, PT, R15.reuse, 0x1, RZ ;  /* 0x000000010f177810 */ /* 0x040fe40007ffe0ff */
[----:B------:R-:W1:Y:S01]  /*06c0*/  LDC.64 R10, c[0x0][0x380] ;  /* 0x0000e000ff0a7b82 */ /* 0x000e620000000a00 */
[C---:B------:R-:W-:Y:S02]  /*06d0*/  IADD3 R27, PT, PT, R15.reuse, 0x2, RZ ;  /* 0x000000020f1b7810 */ /* 0x040fe40007ffe0ff */
[----:B------:R-:W-:Y:S01]  /*06e0*/  IADD3 R4, PT, PT, R15, 0x3, RZ ;  /* 0x000000030f047810 */ /* 0x000fe20007ffe0ff */
[C---:B0-----:R-:W-:Y:S01]  /*06f0*/  IMAD.WIDE.U32 R20, R17.reuse, 0x4, R8 ;  /* 0x0000000411147825 */ /* 0x041fe200078e0008 */
[----:B------:R-:W-:-:S04]  /*0700*/  IADD3 R17, PT, PT, R17, R0, RZ ;  /* 0x0000000011117210 */ /* 0x000fc80007ffe0ff */
[-C--:B------:R-:W-:Y:S01]  /*0710*/  IADD3 R29, PT, PT, R17, R0.reuse, RZ ;  /* 0x00000000111d7210 */ /* 0x080fe20007ffe0ff */
[--C-:B-1----:R-:W-:Y:S01]  /*0720*/  IMAD.WIDE.U32 R24, R15, 0x4, R10.reuse ;  /* 0x000000040f187825 */ /* 0x102fe200078e000a */
[----:B------:R-:W2:Y:S03]  /*0730*/  LDG.E R20, desc[UR6][R20.64] ;  /* 0x0000000614147981 */ /* 0x000ea6000c1e1900 */
[----:B------:R-:W-:Y:S01]  /*0740*/  IMAD.WIDE.U32 R22, R23, 0x4, R10 ;  /* 0x0000000417167825 */ /* 0x000fe200078e000a */
[----:B------:R-:W2:Y:S03]  /*0750*/  LDG.E R7, desc[UR6][R24.64] ;  /* 0x0000000618077981 */ /* 0x000ea6000c1e1900 */
[----:B------:R-:W-:Y:S02]  /*0760*/  IMAD.WIDE.U32 R18, R17, 0x4, R8 ;  /* 0x0000000411127825 */ /* 0x000fe400078e0008 */
[----:B------:R-:W3:Y:S02]  /*0770*/  LDG.E R22, desc[UR6][R22.64] ;  /* 0x0000000616167981 */ /* 0x000ee4000c1e1900 */
[----:B------:R-:W-:Y:S01]  /*0780*/  IMAD.WIDE.U32 R14, R27, 0x4, R10 ;  /* 0x000000041b0e7825 */ /* 0x000fe200078e000a */
[C---:B------:R-:W-:Y:S01]  /*0790*/  IADD3 R27, PT, PT, R29.reuse, R0, RZ ;  /* 0x000000001d1b7210 */ /* 0x040fe20007ffe0ff */
[----:B------:R-:W3:Y:S02]  /*07a0*/  LDG.E R19, desc[UR6][R18.64] ;  /* 0x0000000612137981 */ /* 0x000ee4000c1e1900 */
[----:B------:R-:W-:-:S02]  /*07b0*/  IMAD.WIDE.U32 R16, R29, 0x4, R8 ;  /* 0x000000041d107825 */ /* 0x000fc400078e0008 */
[----:B------:R-:W4:Y:S02]  /*07c0*/  LDG.E R14, desc[UR6][R14.64] ;  /* 0x000000060e0e7981 */ /* 0x000f24000c1e1900 */
[----:B------:R-:W-:Y:S02]  /*07d0*/  IMAD.WIDE.U32 R10, R4, 0x4, R10 ;  /* 0x00000004040a7825 */ /* 0x000fe400078e000a */
[----:B------:R-:W4:Y:S02]  /*07e0*/  LDG.E R16, desc[UR6][R16.64] ;  /* 0x0000000610107981 */ /* 0x000f24000c1e1900 */
[----:B------:R-:W-:Y:S02]  /*07f0*/  IMAD.WIDE.U32 R8, R27, 0x4, R8 ;  /* 0x000000041b087825 */ /* 0x000fe400078e0008 */
[----:B------:R-:W5:Y:S04]  /*0800*/  LDG.E R10, desc[UR6][R10.64] ;  /* 0x000000060a0a7981 */ /* 0x000f68000c1e1900 */
[----:B------:R-:W5:Y:S01]  /*0810*/  LDG.E R8, desc[UR6][R8.64] ;  /* 0x0000000608087981 */ /* 0x000f62000c1e1900 */
[----:B------:R-:W-:Y:S01]  /*0820*/  IADD3 R6, PT, PT, R6, 0x4, RZ ;  /* 0x0000000406067810 */ /* 0x000fe20007ffe0ff */
[----:B--2---:R-:W-:-:S04]  /*0830*/  FFMA R7, R7, R20, R12 ;  /* 0x0000001407077223 */ /* 0x004fc8000000000c */
[----:B---3--:R-:W-:-:S04]  /*0840*/  FFMA R7, R22, R19, R7 ;  /* 0x0000001316077223 */ /* 0x008fc80000000007 */
[----:B----4-:R-:W-:-:S04]  /*0850*/  FFMA R7, R14, R16, R7 ;  /* 0x000000100e077223 */ /* 0x010fc80000000007 */
[----:B-----5:R-:W-:-:S07]  /*0860*/  FFMA R12, R10, R8, R7 ;  /* 0x000000080a0c7223 */ /* 0x020fce0000000007 */
.L_x_3:
[----:B------:R-:W-:Y:S05]  /*0870*/  @!P1 BRA `(.L_x_0) ;  /* 0x0000000000749947 */ /* 0x000fea0003800000 */
[----:B------:R-:W0:Y:S01]  /*0880*/  LDC.64 R8, c[0x0][0x388] ;  /* 0x0000e200ff087b82 */ /* 0x000e220000000a00 */
[----:B------:R-:W-:Y:S02]  /*0890*/  ISETP.NE.AND P0, PT, R13, 0x1, PT ;  /* 0x000000010d00780c */ /* 0x000fe40003f05270 */
[----:B------:R-:W-:-:S04]  /*08a0*/  LOP3.LUT R4, R5, 0x1, RZ, 0xc0, !PT ;  /* 0x0000000105047812 */ /* 0x000fc800078ec0ff */
[----:B------:R-:W-:Y:S01]  /*08b0*/  ISETP.NE.U32.AND P1, PT, R4, 0x1, PT ;  /* 0x000000010400780c */ /* 0x000fe20003f25070 */
[----:B------:R-:W1:Y:S06]  /*08c0*/  LDC.64 R18, c[0x0][0x380] ;  /* 0x0000e000ff127b82 */ /* 0x000e6c0000000a00 */
[----:B------:R-:W-:Y:S02]  /*08d0*/  @P0 IMAD R7, R2, R5, R6 ;  /* 0x0000000502070224 */ /* 0x000fe400078e0206 */
[----:B------:R-:W2:Y:S01]  /*08e0*/  LDC.64 R10, c[0x0][0x380] ;  /* 0x0000e000ff0a7b82 */ /* 0x000ea20000000a00 */
[C---:B------:R-:W-:Y:S01]  /*08f0*/  @P0 IMAD R17, R6.reuse, R0, R3 ;  /* 0x0000000006110224 */ /* 0x040fe200078e0203 */
[----:B------:R-:W-:-:S02]  /*0900*/  @P0 IADD3 R6, PT, PT, R6, 0x2, RZ ;  /* 0x0000000206060810 */ /* 0x000fc40007ffe0ff */
[----:B------:R-:W-:Y:S02]  /*0910*/  @P0 IADD3 R13, PT, PT, R7, 0x1, RZ ;  /* 0x00000001070d0810 */ /* 0x000fe40007ffe0ff */
[C---:B------:R-:W-:Y:S02]  /*0920*/  @P0 IADD3 R23, PT, PT, R17.reuse, R0, RZ ;  /* 0x0000000011170210 */ /* 0x040fe40007ffe0ff */
[----:B------:R-:W3:Y:S01]  /*0930*/  LDC.64 R14, c[0x0][0x388] ;  /* 0x0000e200ff0e7b82 */ /* 0x000ee20000000a00 */
[----:B0-----:R-:W-:-:S04]  /*0940*/  @P0 IMAD.WIDE.U32 R16, R17, 0x4, R8 ;  /* 0x0000000411100825 */ /* 0x001fc800078e0008 */
[----:B------:R-:W-:Y:S02]  /*0950*/  @P0 IMAD.WIDE.U32 R8, R23, 0x4, R8 ;  /* 0x0000000417080825 */ /* 0x000fe400078e0008 */
[----:B------:R-:W4:Y:S02]  /*0960*/  @P0 LDG.E R16, desc[UR6][R16.64] ;  /* 0x0000000610100981 */ /* 0x000f24000c1e1900 */
[--C-:B-1----:R-:W-:Y:S02]  /*0970*/  @P0 IMAD.WIDE.U32 R20, R7, 0x4, R18.reuse ;  /* 0x0000000407140825 */ /* 0x102fe400078e0012 */
[----:B------:R-:W5:Y:S02]  /*0980*/  @P0 LDG.E R8, desc[UR6][R8.64] ;  /* 0x0000000608080981 */ /* 0x000f64000c1e1900 */
[----:B------:R-:W-:Y:S02]  /*0990*/  @P0 IMAD.WIDE.U32 R18, R13, 0x4, R18 ;  /* 0x000000040d120825 */ /* 0x000fe400078e0012 */
[----:B------:R-:W4:Y:S02]  /*09a0*/  @P0 LDG.E R7, desc[UR6][R20.64] ;  /* 0x0000000614070981 */ /* 0x000f24000c1e1900 */
[----:B------:R-:W-:-:S02]  /*09b0*/  @!P1 IMAD R5, R2, R5, R6 ;  /* 0x0000000502059224 */ /* 0x000fc400078e0206 */
[----:B------:R-:W-:Y:S01]  /*09c0*/  @!P1 IMAD R13, R6, R0, R3 ;  /* 0x00000000060d9224 */ /* 0x000fe200078e0203 */
[----:B------:R-:W5:Y:S01]  /*09d0*/  @P0 LDG.E R18, desc[UR6][R18.64] ;  /* 0x0000000612120981 */ /* 0x000f62000c1e1900 */
[----:B--2---:R-:W-:-:S04]  /*09e0*/  @!P1 IMAD.WIDE.U32 R10, R5, 0x4, R10 ;  /* 0x00000004050a9825 */ /* 0x004fc800078e000a */
[----:B---3--:R-:W-:Y:S02]  /*09f0*/  @!P1 IMAD.WIDE.U32 R14, R13, 0x4, R14 ;  /* 0x000000040d0e9825 */ /* 0x008fe400078e000e */
[----:B------:R-:W2:Y:S04]  /*0a00*/  @!P1 LDG.E R11, desc[UR6][R10.64] ;  /* 0x000000060a0b9981 */ /* 0x000ea8000c1e1900 */
[----:B------:R-:W2:Y:S01]  /*0a10*/  @!P1 LDG.E R14, desc[UR6][R14.64] ;  /* 0x000000060e0e9981 */ /* 0x000ea2000c1e1900 */
[----:B----4-:R-:W-:-:S04]  /*0a20*/  @P0 FFMA R7, R7, R16, R12 ;  /* 0x0000001007070223 */ /* 0x010fc8000000000c */
[----:B-----5:R-:W-:-:S04]  /*0a30*/  @P0 FFMA R12, R18, R8, R7 ;  /* 0x00000008120c0223 */ /* 0x020fc80000000007 */
[----:B--2---:R-:W-:-:S07]  /*0a40*/  @!P1 FFMA R12, R11, R14, R12 ;  /* 0x0000000e0b0c9223 */ /* 0x004fce000000000c */
.L_x_0:
[----:B------:R-:W0:Y:S01]  /*0a50*/  LDC.64 R4, c[0x0][0x3a0] ;  /* 0x0000e800ff047b82 */ /* 0x000e220000000a00 */
[----:B------:R-:W-:-:S04]  /*0a60*/  IMAD R3, R2, R0, R3 ;  /* 0x0000000002037224 */ /* 0x000fc800078e0203 */
[----:B0-----:R-:W-:-:S05]  /*0a70*/  IMAD.WIDE R2, R3, 0x4, R4 ;  /* 0x0000000403027825 */ /* 0x001fca00078e0204 */
[----:B------:R-:W-:Y:S01]  /*0a80*/  STG.E desc[UR6][R2.64], R12 ;  /* 0x0000000c02007986 */ /* 0x000fe2000c101906 */
[----:B------:R-:W-:Y:S05]  /*0a90*/  EXIT ;  /* 0x000000000000794d */ /* 0x000fea0003800000 */
.L_x_4:
[----:B------:R-:W-:-:S00]  /*0aa0*/  BRA `(.L_x_4) ;  /* 0xfffffffc00fc7947 */ /* 0x000fc0000383ffff */
[----:B------:R-:W-:-:S00]  /*0ab0*/  NOP ;  /* 0x0000000000007918 */ /* 0x000fc00000000000 */
        /* <DEDUP_REMOVED lines=12> */
.L_x_5:


//--------------------- .nv.shared.reserved.0     --------------------------
	.section	.nv.shared.reserved.0,"aw",@nobits
	.weak		__nv_reservedSMEM_offset_0_alias
	.size		__nv_reservedSMEM_offset_0_alias, 0, 64
	.other		__nv_reservedSMEM_offset_0_alias,@"STO_CUDA_RESERVED_SHARED STV_DEFAULT"
__nv_reservedSMEM_offset_0_alias:
	.zero		0
	.zero		64


//--------------------- .nv.constant0.mmul_checked --------------------------
	.section	.nv.constant0.mmul_checked,"a",@progbits
	.sectionflags	@""
	.align	4
.nv.constant0.mmul_checked:
	.zero		936


//--------------------- SYMBOLS --------------------------

	.type		.nv.reservedSmem.offset0,@object
	.size		.nv.reservedSmem.offset0,0x4
